//
// Generated by NVIDIA NVVM Compiler
//
// Compiler Build ID: CL-36424714
// Cuda compilation tools, release 13.0, V13.0.88
// Based on NVVM 20.0.0
//

.version 9.0
.target sm_100
.address_size 64

	// .globl	_Z17matMulNaiveKernelPKfS0_Pfiii

.visible .entry _Z17matMulNaiveKernelPKfS0_Pfiii(
	.param .u64 .ptr .align 1 _Z17matMulNaiveKernelPKfS0_Pfiii_param_0,
	.param .u64 .ptr .align 1 _Z17matMulNaiveKernelPKfS0_Pfiii_param_1,
	.param .u64 .ptr .align 1 _Z17matMulNaiveKernelPKfS0_Pfiii_param_2,
	.param .u32 _Z17matMulNaiveKernelPKfS0_Pfiii_param_3,
	.param .u32 _Z17matMulNaiveKernelPKfS0_Pfiii_param_4,
	.param .u32 _Z17matMulNaiveKernelPKfS0_Pfiii_param_5
)
{
	.reg .pred 	%p<13>;
	.reg .b32 	%r<41>;
	.reg .b32 	%f<68>;
	.reg .b64 	%rd<53>;

	ld.param.u64 	%rd7, [_Z17matMulNaiveKernelPKfS0_Pfiii_param_0];
	ld.param.u64 	%rd8, [_Z17matMulNaiveKernelPKfS0_Pfiii_param_1];
	ld.param.u64 	%rd6, [_Z17matMulNaiveKernelPKfS0_Pfiii_param_2];
	ld.param.u32 	%r20, [_Z17matMulNaiveKernelPKfS0_Pfiii_param_3];
	ld.param.u32 	%r18, [_Z17matMulNaiveKernelPKfS0_Pfiii_param_4];
	ld.param.u32 	%r19, [_Z17matMulNaiveKernelPKfS0_Pfiii_param_5];
	cvta.to.global.u64 	%rd1, %rd8;
	cvta.to.global.u64 	%rd2, %rd7;
	mov.u32 	%r21, %ctaid.y;
	mov.u32 	%r22, %ntid.y;
	mov.u32 	%r23, %tid.y;
	mad.lo.s32 	%r1, %r21, %r22, %r23;
	mov.u32 	%r24, %ctaid.x;
	mov.u32 	%r25, %ntid.x;
	mov.u32 	%r26, %tid.x;
	mad.lo.s32 	%r2, %r24, %r25, %r26;
	setp.ge.s32 	%p1, %r1, %r20;
	setp.ge.s32 	%p2, %r2, %r18;
	or.pred  	%p3, %p1, %p2;
	@%p3 bra 	$L__BB0_14;
	setp.lt.s32 	%p4, %r19, 1;
	mov.f32 	%f67, 0f00000000;
	@%p4 bra 	$L__BB0_13;
	mul.lo.s32 	%r3, %r19, %r1;
	and.b32  	%r4, %r19, 7;
	setp.lt.u32 	%p5, %r19, 8;
	mov.f32 	%f67, 0f00000000;
	mov.b32 	%r39, 0;
	@%p5 bra 	$L__BB0_5;
	and.b32  	%r39, %r19, 2147483640;
	neg.s32 	%r37, %r39;
	shl.b32 	%r7, %r18, 3;
	mul.wide.u32 	%rd9, %r3, 4;
	add.s64 	%rd10, %rd9, %rd2;
	add.s64 	%rd52, %rd10, 16;
	mov.f32 	%f67, 0f00000000;
	mul.wide.s32 	%rd13, %r18, 4;
	mov.u32 	%r36, %r2;
$L__BB0_4:
	.pragma "nounroll";
	ld.global.f32 	%f17, [%rd52+-16];
	mul.wide.s32 	%rd11, %r36, 4;
	add.s64 	%rd12, %rd1, %rd11;
	ld.global.f32 	%f18, [%rd12];
	fma.rn.f32 	%f19, %f17, %f18, %f67;
	ld.global.f32 	%f20, [%rd52+-12];
	add.s64 	%rd14, %rd12, %rd13;
	ld.global.f32 	%f21, [%rd14];
	fma.rn.f32 	%f22, %f20, %f21, %f19;
	ld.global.f32 	%f23, [%rd52+-8];
	add.s64 	%rd15, %rd14, %rd13;
	ld.global.f32 	%f24, [%rd15];
	fma.rn.f32 	%f25, %f23, %f24, %f22;
	ld.global.f32 	%f26, [%rd52+-4];
	add.s64 	%rd16, %rd15, %rd13;
	ld.global.f32 	%f27, [%rd16];
	fma.rn.f32 	%f28, %f26, %f27, %f25;
	ld.global.f32 	%f29, [%rd52];
	add.s64 	%rd17, %rd16, %rd13;
	ld.global.f32 	%f30, [%rd17];
	fma.rn.f32 	%f31, %f29, %f30, %f28;
	ld.global.f32 	%f32, [%rd52+4];
	add.s64 	%rd18, %rd17, %rd13;
	ld.global.f32 	%f33, [%rd18];
	fma.rn.f32 	%f34, %f32, %f33, %f31;
	ld.global.f32 	%f35, [%rd52+8];
	add.s64 	%rd19, %rd18, %rd13;
	ld.global.f32 	%f36, [%rd19];
	fma.rn.f32 	%f37, %f35, %f36, %f34;
	ld.global.f32 	%f38, [%rd52+12];
	add.s64 	%rd20, %rd19, %rd13;
	ld.global.f32 	%f39, [%rd20];
	fma.rn.f32 	%f67, %f38, %f39, %f37;
	add.s32 	%r37, %r37, 8;
	add.s32 	%r36, %r36, %r7;
	add.s64 	%rd52, %rd52, 32;
	setp.ne.s32 	%p6, %r37, 0;
	@%p6 bra 	$L__BB0_4;
$L__BB0_5:
	setp.eq.s32 	%p7, %r4, 0;
	@%p7 bra 	$L__BB0_13;
	and.b32  	%r13, %r19, 3;
	setp.lt.u32 	%p8, %r4, 4;
	@%p8 bra 	$L__BB0_8;
	add.s32 	%r28, %r39, %r3;
	mul.wide.u32 	%rd21, %r28, 4;
	add.s64 	%rd22, %rd2, %rd21;
	ld.global.f32 	%f41, [%rd22];
	mad.lo.s32 	%r29, %r39, %r18, %r2;
	mul.wide.s32 	%rd23, %r29, 4;
	add.s64 	%rd24, %rd1, %rd23;
	ld.global.f32 	%f42, [%rd24];
	fma.rn.f32 	%f43, %f41, %f42, %f67;
	cvt.u64.u32 	%rd25, %r3;
	cvt.u64.u32 	%rd26, %r39;
	add.s64 	%rd27, %rd26, %rd25;
	shl.b64 	%rd28, %rd27, 2;
	add.s64 	%rd29, %rd2, %rd28;
	ld.global.f32 	%f44, [%rd29+4];
	mul.wide.s32 	%rd30, %r18, 4;
	add.s64 	%rd31, %rd24, %rd30;
	ld.global.f32 	%f45, [%rd31];
	fma.rn.f32 	%f46, %f44, %f45, %f43;
	ld.global.f32 	%f47, [%rd29+8];
	add.s64 	%rd32, %rd31, %rd30;
	ld.global.f32 	%f48, [%rd32];
	fma.rn.f32 	%f49, %f47, %f48, %f46;
	ld.global.f32 	%f50, [%rd29+12];
	add.s64 	%rd33, %rd32, %rd30;
	ld.global.f32 	%f51, [%rd33];
	fma.rn.f32 	%f67, %f50, %f51, %f49;
	add.s32 	%r39, %r39, 4;
$L__BB0_8:
	setp.eq.s32 	%p9, %r13, 0;
	@%p9 bra 	$L__BB0_13;
	setp.eq.s32 	%p10, %r13, 1;
	@%p10 bra 	$L__BB0_11;
	add.s32 	%r30, %r39, %r3;
	mul.wide.u32 	%rd34, %r30, 4;
	add.s64 	%rd35, %rd2, %rd34;
	ld.global.f32 	%f53, [%rd35];
	mad.lo.s32 	%r31, %r39, %r18, %r2;
	mul.wide.s32 	%rd36, %r31, 4;
	add.s64 	%rd37, %rd1, %rd36;
	ld.global.f32 	%f54, [%rd37];
	fma.rn.f32 	%f55, %f53, %f54, %f67;
	cvt.u64.u32 	%rd38, %r3;
	cvt.u64.u32 	%rd39, %r39;
	add.s64 	%rd40, %rd39, %rd38;
	shl.b64 	%rd41, %rd40, 2;
	add.s64 	%rd42, %rd2, %rd41;
	ld.global.f32 	%f56, [%rd42+4];
	mul.wide.s32 	%rd43, %r18, 4;
	add.s64 	%rd44, %rd37, %rd43;
	ld.global.f32 	%f57, [%rd44];
	fma.rn.f32 	%f67, %f56, %f57, %f55;
	add.s32 	%r39, %r39, 2;
$L__BB0_11:
	and.b32  	%r32, %r19, 1;
	setp.eq.b32 	%p11, %r32, 1;
	not.pred 	%p12, %p11;
	@%p12 bra 	$L__BB0_13;
	add.s32 	%r33, %r39, %r3;
	mul.wide.u32 	%rd45, %r33, 4;
	add.s64 	%rd46, %rd2, %rd45;
	ld.global.f32 	%f58, [%rd46];
	mad.lo.s32 	%r34, %r39, %r18, %r2;
	mul.wide.s32 	%rd47, %r34, 4;
	add.s64 	%rd48, %rd1, %rd47;
	ld.global.f32 	%f59, [%rd48];
	fma.rn.f32 	%f67, %f58, %f59, %f67;
$L__BB0_13:
	mad.lo.s32 	%r35, %r18, %r1, %r2;
	cvta.to.global.u64 	%rd49, %rd6;
	mul.wide.s32 	%rd50, %r35, 4;
	add.s64 	%rd51, %rd49, %rd50;
	st.global.f32 	[%rd51], %f67;
$L__BB0_14:
	ret;

}


// ===== COMPILED SASS (sm_100) =====

	.target	sm_100

	.elftype	@"ET_EXEC"


//--------------------- .note.nv.tkinfo           --------------------------
	.section	.note.nv.tkinfo,"",@"SHT_NOTE"
	.sectionflags	@"SHF_NOTE_NV_TKINFO"
	.tkinfo
        /*0018*/ 	.word	0x00000002
        /*0030*/ 	.string	""
        /*0030*/ 	.string	"ptxas"
        /*0030*/ 	.string	"Cuda compilation tools, release 13.0, V13.0.88"
        /*0030*/ 	.string	"Build cuda_13.0.r13.0/compiler.36424714_0"
        /*0030*/ 	.string	"-arch sm_100 -m 64 "



//--------------------- .note.nv.cuinfo           --------------------------
	.section	.note.nv.cuinfo,"",@"SHT_NOTE"
	.sectionflags	@"SHF_NOTE_NV_CUINFO"
        /*0018*/ 	.short	0x0002
        /*001a*/ 	.short	0x0064
        /*001c*/ 	.short	0x0082
	.zero		2


//--------------------- .nv.info                  --------------------------
	.section	.nv.info,"",@"SHT_CUDA_INFO"
	.align	4


	//----- nvinfo : EIATTR_REGCOUNT
	.align		4
        /*0000*/ 	.byte	0x04, 0x2f
        /*0002*/ 	.short	(.L_1 - .L_0)
	.align		4
.L_0:
        /*0004*/ 	.word	index@(_Z17matMulNaiveKernelPKfS0_Pfiii)
        /*0008*/ 	.word	0x00000020


	//----- nvinfo : EIATTR_FRAME_SIZE
	.align		4
.L_1:
        /*000c*/ 	.byte	0x04, 0x11
        /*000e*/ 	.short	(.L_3 - .L_2)
	.align		4
.L_2:
        /*0010*/ 	.word	index@(_Z17matMulNaiveKernelPKfS0_Pfiii)
        /*0014*/ 	.word	0x00000000


	//----- nvinfo : EIATTR_MIN_STACK_SIZE
	.align		4
.L_3:
        /*0018*/ 	.byte	0x04, 0x12
        /*001a*/ 	.short	(.L_5 - .L_4)
	.align		4
.L_4:
        /*001c*/ 	.word	index@(_Z17matMulNaiveKernelPKfS0_Pfiii)
        /*0020*/ 	.word	0x00000000
.L_5:


//--------------------- .nv.compat                --------------------------
	.section	.nv.compat,"",@"SHT_CUDA_COMPAT_INFO"
	.align	4
        /*0000*/ 	.byte	0x02, 0x09, 0x00, 0x00, 0x02, 0x02, 0x01, 0x00, 0x02, 0x05, 0x05, 0x00, 0x03, 0x07, 0x01, 0x01
        /*0010*/ 	.byte	0x02, 0x03, 0x00, 0x00, 0x02, 0x06, 0x01, 0x00, 0x04, 0x0b, 0x08, 0x00, 0x09, 0x00, 0x00, 0x00
        /*0020*/ 	.byte	0x00, 0x00, 0x00, 0x00


//--------------------- .nv.info._Z17matMulNaiveKernelPKfS0_Pfiii --------------------------
	.section	.nv.info._Z17matMulNaiveKernelPKfS0_Pfiii,"",@"SHT_CUDA_INFO"
	.sectionflags	@""
	.align	4


	//----- nvinfo : EIATTR_CUDA_API_VERSION
	.align		4
        /*0000*/ 	.byte	0x04, 0x37
        /*0002*/ 	.short	(.L_7 - .L_6)
.L_6:
        /*0004*/ 	.word	0x00000082


	//----- nvinfo : EIATTR_KPARAM_INFO
	.align		4
.L_7:
        /*0008*/ 	.byte	0x04, 0x17
        /*000a*/ 	.short	(.L_9 - .L_8)
.L_8:
        /*000c*/ 	.word	0x00000000
        /*0010*/ 	.short	0x0005
        /*0012*/ 	.short	0x0020
        /*0014*/ 	.byte	0x00, 0xf0, 0x11, 0x00


	//----- nvinfo : EIATTR_KPARAM_INFO
	.align		4
.L_9:
        /*0018*/ 	.byte	0x04, 0x17
        /*001a*/ 	.short	(.L_11 - .L_10)
.L_10:
        /*001c*/ 	.word	0x00000000
        /*0020*/ 	.short	0x0004
        /*0022*/ 	.short	0x001c
        /*0024*/ 	.byte	0x00, 0xf0, 0x11, 0x00


	//----- nvinfo : EIATTR_KPARAM_INFO
	.align		4
.L_11:
        /*0028*/ 	.byte	0x04, 0x17
        /*002a*/ 	.short	(.L_13 - .L_12)
.L_12:
        /*002c*/ 	.word	0x00000000
        /*0030*/ 	.short	0x0003
        /*0032*/ 	.short	0x0018
        /*0034*/ 	.byte	0x00, 0xf0, 0x11, 0x00


	//----- nvinfo : EIATTR_KPARAM_INFO
	.align		4
.L_13:
        /*0038*/ 	.byte	0x04, 0x17
        /*003a*/ 	.short	(.L_15 - .L_14)
.L_14:
        /*003c*/ 	.word	0x00000000
        /*0040*/ 	.short	0x0002
        /*0042*/ 	.short	0x0010
        /*0044*/ 	.byte	0x00, 0xf5, 0x21, 0x00


	//----- nvinfo : EIATTR_KPARAM_INFO
	.align		4
.L_15:
        /*0048*/ 	.byte	0x04, 0x17
        /*004a*/ 	.short	(.L_17 - .L_16)
.L_16:
        /*004c*/ 	.word	0x00000000
        /*0050*/ 	.short	0x0001
        /*0052*/ 	.short	0x0008
        /*0054*/ 	.byte	0x00, 0xf5, 0x21, 0x00


	//----- nvinfo : EIATTR_KPARAM_INFO
	.align		4
.L_17:
        /*0058*/ 	.byte	0x04, 0x17
        /*005a*/ 	.short	(.L_19 - .L_18)
.L_18:
        /*005c*/ 	.word	0x00000000
        /*0060*/ 	.short	0x0000
        /*0062*/ 	.short	0x0000
        /*0064*/ 	.byte	0x00, 0xf5, 0x21, 0x00


	//----- nvinfo : EIATTR_SPARSE_MMA_MASK
	.align		4
.L_19:
        /*0068*/ 	.byte	0x03, 0x50
        /*006a*/ 	.short	0x0000


	//----- nvinfo : EIATTR_MAXREG_COUNT
	.align		4
        /*006c*/ 	.byte	0x03, 0x1b
        /*006e*/ 	.short	0x00ff


	//----- nvinfo : EIATTR_MERCURY_ISA_VERSION
	.align		4
        /*0070*/ 	.byte	0x03, 0x5f
        /*0072*/ 	.short	0x0101


	//----- nvinfo : EIATTR_VRC_CTA_INIT_COUNT
	.align		4
        /*0074*/ 	.byte	0x02, 0x4a
	.zero		1
	.zero		1


	//----- nvinfo : EIATTR_EXIT_INSTR_OFFSETS
	.align		4
        /*0078*/ 	.byte	0x04, 0x1c
        /*007a*/ 	.short	(.L_21 - .L_20)


	//   ....[0]....
.L_20:
        /*007c*/ 	.word	0x000000c0


	//   ....[1]....
        /*0080*/ 	.word	0x000008e0


	//----- nvinfo : EIATTR_CBANK_PARAM_SIZE
	.align		4
.L_21:
        /*0084*/ 	.byte	0x03, 0x19
        /*0086*/ 	.short	0x0024


	//----- nvinfo : EIATTR_PARAM_CBANK
	.align		4
        /*0088*/ 	.byte	0x04, 0x0a
        /*008a*/ 	.short	(.L_23 - .L_22)
	.align		4
.L_22:
        /*008c*/ 	.word	index@(.nv.constant0._Z17matMulNaiveKernelPKfS0_Pfiii)
        /*0090*/ 	.short	0x0380
        /*0092*/ 	.short	0x0024


	//----- nvinfo : EIATTR_SW_WAR
	.align		4
.L_23:
        /*0094*/ 	.byte	0x04, 0x36
        /*0096*/ 	.short	(.L_25 - .L_24)
.L_24:
        /*0098*/ 	.word	0x00000008
.L_25:


//--------------------- .nv.callgraph             --------------------------
	.section	.nv.callgraph,"",@"SHT_CUDA_CALLGRAPH"
	.align	4
	.sectionentsize	8
	.align		4
        /*0000*/ 	.word	0x00000000
	.align		4
        /*0004*/ 	.word	0xffffffff
	.align		4
        /*0008*/ 	.word	0x00000000
	.align		4
        /*000c*/ 	.word	0xfffffffe
	.align		4
        /*0010*/ 	.word	0x00000000
	.align		4
        /*0014*/ 	.word	0xfffffffd
	.align		4
        /*0018*/ 	.word	0x00000000
	.align		4
        /*001c*/ 	.word	0xfffffffc


//--------------------- .text._Z17matMulNaiveKernelPKfS0_Pfiii --------------------------
	.section	.text._Z17matMulNaiveKernelPKfS0_Pfiii,"ax",@progbits
	.align	128
        .global         _Z17matMulNaiveKernelPKfS0_Pfiii
        .type           _Z17matMulNaiveKernelPKfS0_Pfiii,@function
        .size           _Z17matMulNaiveKernelPKfS0_Pfiii,(.L_x_5 - _Z17matMulNaiveKernelPKfS0_Pfiii)
        .other          _Z17matMulNaiveKernelPKfS0_Pfiii,@"STO_CUDA_ENTRY STV_DEFAULT"
_Z17matMulNaiveKernelPKfS0_Pfiii:
.text._Z17matMulNaiveKernelPKfS0_Pfiii:
[----:B------:R-:W-:Y:S01]  /*0000*/  LDC R1, c[0x0][0x37c] ;  /* 0x0000df00ff017b82 */ /* 0x000fe20000000800 */
[----:B------:R-:W0:Y:S07]  /*0010*/  S2R R5, SR_TID.X ;  /* 0x0000000000057919 */ /* 0x000e2e0000002100 */
[----:B------:R-:W1:Y:S01]  /*0020*/  LDC R19, c[0x0][0x364] ;  /* 0x0000d900ff137b82 */ /* 0x000e620000000800 */
[----:B------:R-:W1:Y:S07]  /*0030*/  S2R R4, SR_TID.Y ;  /* 0x0000000000047919 */ /* 0x000e6e0000002200 */
[----:B------:R-:W0:Y:S08]  /*0040*/  S2UR UR5, SR_CTAID.X ;  /* 0x00000000000579c3 */ /* 0x000e300000002500 */
[----:B------:R-:W0:Y:S08]  /*0050*/  LDC R0, c[0x0][0x360] ;  /* 0x0000d800ff007b82 */ /* 0x000e300000000800 */
[----:B------:R-:W1:Y:S08]  /*0060*/  S2UR UR4, SR_CTAID.Y ;  /* 0x00000000000479c3 */ /* 0x000e700000002600 */
[----:B------:R-:W2:Y:S01]  /*0070*/  LDC.64 R2, c[0x0][0x398] ;  /* 0x0000e600ff027b82 */ /* 0x000ea20000000a00 */
[----:B0-----:R-:W-:-:S02]  /*0080*/  IMAD R0, R0, UR5, R5 ;  /* 0x0000000500007c24 */ /* 0x001fc4000f8e0205 */
[----:B-1----:R-:W-:-:S03]  /*0090*/  IMAD R19, R19, UR4, R4 ;  /* 0x0000000413137c24 */ /* 0x002fc6000f8e0204 */
[----:B--2---:R-:W-:-:S04]  /*00a0*/  ISETP.GE.AND P0, PT, R0, R3, PT ;  /* 0x000000030000720c */ /* 0x004fc80003f06270 */
[----:B------:R-:W-:-:S13]  /*00b0*/  ISETP.GE.OR P0, PT, R19, R2, P0 ;  /* 0x000000021300720c */ /* 0x000fda0000706670 */
[----:B------:R-:W-:Y:S05]  /*00c0*/  @P0 EXIT ;  /* 0x000000000000094d */ /* 0x000fea0003800000 */
[----:B------:R-:W0:Y:S01]  /*00d0*/  LDC R2, c[0x0][0x3a0] ;  /* 0x0000e800ff027b82 */ /* 0x000e220000000800 */
[----:B------:R-:W1:Y:S01]  /*00e0*/  LDCU.64 UR4, c[0x0][0x358] ;  /* 0x00006b00ff0477ac */ /* 0x000e620008000a00 */
[----:B------:R-:W-:Y:S01]  /*00f0*/  HFMA2 R24, -RZ, RZ, 0, 0 ;  /* 0x00000000ff187431 */ /* 0x000fe200000001ff */
[----:B0-----:R-:W-:-:S13]  /*0100*/  ISETP.GE.AND P0, PT, R2, 0x1, PT ;  /* 0x000000010200780c */ /* 0x001fda0003f06270 */
[----:B-1----:R-:W-:Y:S05]  /*0110*/  @!P0 BRA `(.L_x_0) ;  /* 0x0000000400e08947 */ /* 0x002fea0003800000 */
[C---:B------:R-:W-:Y:S01]  /*0120*/  ISETP.GE.U32.AND P1, PT, R2.reuse, 0x8, PT ;  /* 0x000000080200780c */ /* 0x040fe20003f26070 */
[----:B------:R-:W-:Y:S01]  /*0130*/  IMAD R20, R19, R2, RZ ;  /* 0x0000000213147224 */ /* 0x000fe200078e02ff */
[----:B------:R-:W-:Y:S02]  /*0140*/  LOP3.LUT R27, R2, 0x7, RZ, 0xc0, !PT ;  /* 0x00000007021b7812 */ /* 0x000fe400078ec0ff */
[----:B------:R-:W-:Y:S02]  /*0150*/  MOV R24, RZ ;  /* 0x000000ff00187202 */ /* 0x000fe40000000f00 */
[----:B------:R-:W-:Y:S02]  /*0160*/  ISETP.NE.AND P0, PT, R27, RZ, PT ;  /* 0x000000ff1b00720c */ /* 0x000fe40003f05270 */
[----:B------:R-:W-:-:S05]  /*0170*/  MOV R21, RZ ;  /* 0x000000ff00157202 */ /* 0x000fca0000000f00 */
[----:B------:R-:W-:Y:S06]  /*0180*/  @!P1 BRA `(.L_x_1) ;  /* 0x0000000000c49947 */ /* 0x000fec0003800000 */
[----:B------:R-:W0:Y:S01]  /*0190*/  LDC.64 R4, c[0x0][0x380] ;  /* 0x0000e000ff047b82 */ /* 0x000e220000000a00 */
[----:B------:R-:W-:Y:S02]  /*01a0*/  LOP3.LUT R21, R2, 0x7ffffff8, RZ, 0xc0, !PT ;  /* 0x7ffffff802157812 */ /* 0x000fe400078ec0ff */
[----:B------:R-:W-:Y:S02]  /*01b0*/  MOV R24, RZ ;  /* 0x000000ff00187202 */ /* 0x000fe40000000f00 */
[----:B------:R-:W-:Y:S02]  /*01c0*/  MOV R18, R0 ;  /* 0x0000000000127202 */ /* 0x000fe40000000f00 */
[----:B------:R-:W-:Y:S01]  /*01d0*/  IADD3 R22, PT, PT, -R21, RZ, RZ ;  /* 0x000000ff15167210 */ /* 0x000fe20007ffe1ff */
[----:B0-----:R-:W-:-:S03]  /*01e0*/  IMAD.WIDE.U32 R4, R20, 0x4, R4 ;  /* 0x0000000414047825 */ /* 0x001fc600078e0004 */
[----:B------:R-:W-:-:S04]  /*01f0*/  IADD3 R6, P1, PT, R4, 0x10, RZ ;  /* 0x0000001004067810 */ /* 0x000fc80007f3e0ff */
[----:B------:R-:W-:-:S09]  /*0200*/  IADD3.X R7, PT, PT, RZ, R5, RZ, P1, !PT ;  /* 0x00000005ff077210 */ /* 0x000fd20000ffe4ff */
.L_x_2:
[----:B------:R-:W0:Y:S01]  /*0210*/  LDC.64 R16, c[0x0][0x388] ;  /* 0x0000e200ff107b82 */ /* 0x000e220000000a00 */
[----:B------:R-:W-:Y:S02]  /*0220*/  MOV R4, R6 ;  /* 0x0000000600047202 */ /* 0x000fe40000000f00 */
[----:B------:R-:W-:-:S05]  /*0230*/  MOV R5, R7 ;  /* 0x0000000700057202 */ /* 0x000fca0000000f00 */
[----:B------:R-:W2:Y:S04]  /*0240*/  LDG.E R25, desc[UR4][R4.64+-0x10] ;  /* 0xfffff00404197981 */ /* 0x000ea8000c1e1900 */
[----:B------:R-:W3:Y:S04]  /*0250*/  LDG.E R23, desc[UR4][R4.64+-0xc] ;  /* 0xfffff40404177981 */ /* 0x000ee8000c1e1900 */
[----:B------:R-:W4:Y:S04]  /*0260*/  LDG.E R29, desc[UR4][R4.64+-0x8] ;  /* 0xfffff804041d7981 */ /* 0x000f28000c1e1900 */
[----:B------:R-:W5:Y:S01]  /*0270*/  LDG.E R28, desc[UR4][R4.64+-0x4] ;  /* 0xfffffc04041c7981 */ /* 0x000f62000c1e1900 */
[----:B0-----:R-:W-:-:S05]  /*0280*/  IMAD.WIDE R16, R18, 0x4, R16 ;  /* 0x0000000412107825 */ /* 0x001fca00078e0210 */
[----:B------:R0:W2:Y:S01]  /*0290*/  LDG.E R26, desc[UR4][R16.64] ;  /* 0x00000004101a7981 */ /* 0x0000a2000c1e1900 */
[----:B------:R-:W-:-:S04]  /*02a0*/  IMAD.WIDE R14, R3, 0x4, R16 ;  /* 0x00000004030e7825 */ /* 0x000fc800078e0210 */
[C---:B------:R-:W-:Y:S02]  /*02b0*/  IMAD.WIDE R6, R3.reuse, 0x4, R14 ;  /* 0x0000000403067825 */ /* 0x040fe400078e020e */
[----:B------:R-:W3:Y:S02]  /*02c0*/  LDG.E R14, desc[UR4][R14.64] ;  /* 0x000000040e0e7981 */ /* 0x000ee4000c1e1900 */
[C---:B------:R-:W-:Y:S02]  /*02d0*/  IMAD.WIDE R10, R3.reuse, 0x4, R6 ;  /* 0x00000004030a7825 */ /* 0x040fe400078e0206 */
[----:B------:R-:W4:Y:S02]  /*02e0*/  LDG.E R6, desc[UR4][R6.64] ;  /* 0x0000000406067981 */ /* 0x000f24000c1e1900 */
[C---:B------:R-:W-:Y:S02]  /*02f0*/  IMAD.WIDE R8, R3.reuse, 0x4, R10 ;  /* 0x0000000403087825 */ /* 0x040fe400078e020a */
[----:B------:R-:W5:Y:S02]  /*0300*/  LDG.E R10, desc[UR4][R10.64] ;  /* 0x000000040a0a7981 */ /* 0x000f64000c1e1900 */
[----:B------:R-:W-:-:S02]  /*0310*/  IMAD.WIDE R12, R3, 0x4, R8 ;  /* 0x00000004030c7825 */ /* 0x000fc400078e0208 */
[----:B------:R-:W5:Y:S04]  /*0320*/  LDG.E R7, desc[UR4][R4.64] ;  /* 0x0000000404077981 */ /* 0x000f68000c1e1900 */
[----:B------:R-:W5:Y:S01]  /*0330*/  LDG.E R8, desc[UR4][R8.64] ;  /* 0x0000000408087981 */ /* 0x000f62000c1e1900 */
[----:B0-----:R-:W-:-:S03]  /*0340*/  IMAD.WIDE R16, R3, 0x4, R12 ;  /* 0x0000000403107825 */ /* 0x001fc600078e020c */
[----:B------:R-:W5:Y:S04]  /*0350*/  LDG.E R12, desc[UR4][R12.64] ;  /* 0x000000040c0c7981 */ /* 0x000f68000c1e1900 */
[----:B------:R-:W5:Y:S04]  /*0360*/  LDG.E R15, desc[UR4][R16.64] ;  /* 0x00000004100f7981 */ /* 0x000f68000c1e1900 */
[----:B------:R-:W5:Y:S04]  /*0370*/  LDG.E R9, desc[UR4][R4.64+0x4] ;  /* 0x0000040404097981 */ /* 0x000f68000c1e1900 */
[----:B------:R-:W5:Y:S01]  /*0380*/  LDG.E R11, desc[UR4][R4.64+0xc] ;  /* 0x00000c04040b7981 */ /* 0x000f62000c1e1900 */
[----:B--2---:R-:W-:Y:S01]  /*0390*/  FFMA R26, R25, R26, R24 ;  /* 0x0000001a191a7223 */ /* 0x004fe20000000018 */
[----:B------:R-:W-:-:S02]  /*03a0*/  IMAD.WIDE R24, R3, 0x4, R16 ;  /* 0x0000000403187825 */ /* 0x000fc400078e0210 */
[----:B------:R-:W2:Y:S04]  /*03b0*/  LDG.E R16, desc[UR4][R4.64+0x8] ;  /* 0x0000080404107981 */ /* 0x000ea8000c1e1900 */
[----:B------:R-:W2:Y:S01]  /*03c0*/  LDG.E R24, desc[UR4][R24.64] ;  /* 0x0000000418187981 */ /* 0x000ea2000c1e1900 */
[----:B---3--:R-:W-:Y:S01]  /*03d0*/  FFMA R14, R23, R14, R26 ;  /* 0x0000000e170e7223 */ /* 0x008fe2000000001a */
[----:B------:R-:W-:-:S03]  /*03e0*/  IADD3 R22, PT, PT, R22, 0x8, RZ ;  /* 0x0000000816167810 */ /* 0x000fc60007ffe0ff */
[----:B----4-:R-:W-:Y:S01]  /*03f0*/  FFMA R29, R29, R6, R14 ;  /* 0x000000061d1d7223 */ /* 0x010fe2000000000e */
[----:B------:R-:W-:-:S03]  /*0400*/  ISETP.NE.AND P1, PT, R22, RZ, PT ;  /* 0x000000ff1600720c */ /* 0x000fc60003f25270 */
[----:B-----5:R-:W-:Y:S01]  /*0410*/  FFMA R10, R28, R10, R29 ;  /* 0x0000000a1c0a7223 */ /* 0x020fe2000000001d */
[----:B------:R-:W-:-:S03]  /*0420*/  IADD3 R6, P2, PT, R4, 0x20, RZ ;  /* 0x0000002004067810 */ /* 0x000fc60007f5e0ff */
[----:B------:R-:W-:Y:S01]  /*0430*/  FFMA R8, R7, R8, R10 ;  /* 0x0000000807087223 */ /* 0x000fe2000000000a */
[----:B------:R-:W-:Y:S02]  /*0440*/  IADD3.X R7, PT, PT, RZ, R5, RZ, P2, !PT ;  /* 0x00000005ff077210 */ /* 0x000fe400017fe4ff */
[----:B------:R-:W-:Y:S01]  /*0450*/  LEA R18, R3, R18, 0x3 ;  /* 0x0000001203127211 */ /* 0x000fe200078e18ff */
[----:B------:R-:W-:-:S04]  /*0460*/  FFMA R9, R9, R12, R8 ;  /* 0x0000000c09097223 */ /* 0x000fc80000000008 */
[----:B--2---:R-:W-:-:S04]  /*0470*/  FFMA R16, R16, R15, R9 ;  /* 0x0000000f10107223 */ /* 0x004fc80000000009 */
[----:B------:R-:W-:Y:S01]  /*0480*/  FFMA R24, R11, R24, R16 ;  /* 0x000000180b187223 */ /* 0x000fe20000000010 */
[----:B------:R-:W-:Y:S06]  /*0490*/  @P1 BRA `(.L_x_2) ;  /* 0xfffffffc005c1947 */ /* 0x000fec000383ffff */
.L_x_1:
[----:B------:R-:W-:Y:S05]  /*04a0*/  @!P0 BRA `(.L_x_0) ;  /* 0x0000000000fc8947 */ /* 0x000fea0003800000 */
[----:B------:R-:W-:Y:S02]  /*04b0*/  ISETP.GE.U32.AND P1, PT, R27, 0x4, PT ;  /* 0x000000041b00780c */ /* 0x000fe40003f26070 */
[----:B------:R-:W-:-:S04]  /*04c0*/  LOP3.LUT R16, R2, 0x3, RZ, 0xc0, !PT ;  /* 0x0000000302107812 */ /* 0x000fc800078ec0ff */
[----:B------:R-:W-:-:S07]  /*04d0*/  ISETP.NE.AND P0, PT, R16, RZ, PT ;  /* 0x000000ff1000720c */ /* 0x000fce0003f05270 */
[----:B------:R-:W-:Y:S06]  /*04e0*/  @!P1 BRA `(.L_x_3) ;  /* 0x00000000006c9947 */ /* 0x000fec0003800000 */
[----:B------:R-:W0:Y:S01]  /*04f0*/  LDC.64 R6, c[0x0][0x388] ;  /* 0x0000e200ff067b82 */ /* 0x000e220000000a00 */
[----:B------:R-:W1:Y:S01]  /*0500*/  LDCU.64 UR6, c[0x0][0x380] ;  /* 0x00007000ff0677ac */ /* 0x000e620008000a00 */
[----:B------:R-:W-:Y:S01]  /*0510*/  IMAD R9, R21, R3, R0 ;  /* 0x0000000315097224 */ /* 0x000fe200078e0200 */
[CC--:B------:R-:W-:Y:S02]  /*0520*/  IADD3 R5, PT, PT, R20.reuse, R21.reuse, RZ ;  /* 0x0000001514057210 */ /* 0x0c0fe40007ffe0ff */
[----:B------:R-:W-:-:S03]  /*0530*/  IADD3 R10, P1, PT, R20, R21, RZ ;  /* 0x00000015140a7210 */ /* 0x000fc60007f3e0ff */
[----:B------:R-:W2:Y:S01]  /*0540*/  LDC.64 R14, c[0x0][0x380] ;  /* 0x0000e000ff0e7b82 */ /* 0x000ea20000000a00 */
[----:B0-----:R-:W-:-:S04]  /*0550*/  IMAD.WIDE R6, R9, 0x4, R6 ;  /* 0x0000000409067825 */ /* 0x001fc800078e0206 */
[----:B------:R-:W-:Y:S02]  /*0560*/  IMAD.WIDE R8, R3, 0x4, R6 ;  /* 0x0000000403087825 */ /* 0x000fe400078e0206 */
[----:B------:R-:W3:Y:S02]  /*0570*/  LDG.E R6, desc[UR4][R6.64] ;  /* 0x0000000406067981 */ /* 0x000ee4000c1e1900 */
[----:B--2---:R-:W-:Y:S01]  /*0580*/  IMAD.WIDE.U32 R14, R5, 0x4, R14 ;  /* 0x00000004050e7825 */ /* 0x004fe200078e000e */
[----:B------:R-:W-:Y:S02]  /*0590*/  IADD3.X R5, PT, PT, RZ, RZ, RZ, P1, !PT ;  /* 0x000000ffff057210 */ /* 0x000fe40000ffe4ff */
[----:B-1----:R-:W-:-:S03]  /*05a0*/  LEA R4, P1, R10, UR6, 0x2 ;  /* 0x000000060a047c11 */ /* 0x002fc6000f8210ff */
[----:B------:R-:W3:Y:S01]  /*05b0*/  LDG.E R15, desc[UR4][R14.64] ;  /* 0x000000040e0f7981 */ /* 0x000ee2000c1e1900 */
[----:B------:R-:W-:Y:S01]  /*05c0*/  LEA.HI.X R5, R10, UR7, R5, 0x2, P1 ;  /* 0x000000070a057c11 */ /* 0x000fe200088f1405 */
[C---:B------:R-:W-:Y:S02]  /*05d0*/  IMAD.WIDE R10, R3.reuse, 0x4, R8 ;  /* 0x00000004030a7825 */ /* 0x040fe400078e0208 */
[----:B------:R-:W2:Y:S04]  /*05e0*/  LDG.E R8, desc[UR4][R8.64] ;  /* 0x0000000408087981 */ /* 0x000ea8000c1e1900 */
[----:B------:R-:W2:Y:S01]  /*05f0*/  LDG.E R17, desc[UR4][R4.64+0x4] ;  /* 0x0000040404117981 */ /* 0x000ea2000c1e1900 */
[----:B------:R-:W-:-:S03]  /*0600*/  IMAD.WIDE R12, R3, 0x4, R10 ;  /* 0x00000004030c7825 */ /* 0x000fc600078e020a */
[----:B------:R-:W4:Y:S04]  /*0610*/  LDG.E R22, desc[UR4][R10.64] ;  /* 0x000000040a167981 */ /* 0x000f28000c1e1900 */
[----:B------:R-:W4:Y:S04]  /*0620*/  LDG.E R18, desc[UR4][R4.64+0x8] ;  /* 0x0000080404127981 */ /* 0x000f28000c1e1900 */
[----:B------:R-:W5:Y:S04]  /*0630*/  LDG.E R26, desc[UR4][R4.64+0xc] ;  /* 0x00000c04041a7981 */ /* 0x000f68000c1e1900 */
[----:B------:R-:W5:Y:S01]  /*0640*/  LDG.E R12, desc[UR4][R12.64] ;  /* 0x000000040c0c7981 */ /* 0x000f62000c1e1900 */
[----:B------:R-:W-:Y:S01]  /*0650*/  IADD3 R21, PT, PT, R21, 0x4, RZ ;  /* 0x0000000415157810 */ /* 0x000fe20007ffe0ff */
[----:B---3--:R-:W-:-:S04]  /*0660*/  FFMA R24, R15, R6, R24 ;  /* 0x000000060f187223 */ /* 0x008fc80000000018 */
[----:B--2---:R-:W-:-:S04]  /*0670*/  FFMA R17, R17, R8, R24 ;  /* 0x0000000811117223 */ /* 0x004fc80000000018 */
[----:B----4-:R-:W-:-:S04]  /*0680*/  FFMA R17, R18, R22, R17 ;  /* 0x0000001612117223 */ /* 0x010fc80000000011 */
[----:B-----5:R-:W-:-:S07]  /*0690*/  FFMA R24, R26, R12, R17 ;  /* 0x0000000c1a187223 */ /* 0x020fce0000000011 */
.L_x_3:
[----:B------:R-:W-:Y:S05]  /*06a0*/  @!P0 BRA `(.L_x_0) ;  /* 0x00000000007c8947 */ /* 0x000fea0003800000 */
[----:B------:R-:W-:Y:S01]  /*06b0*/  ISETP.NE.AND P1, PT, R16, 0x1, PT ;  /* 0x000000011000780c */ /* 0x000fe20003f25270 */
[----:B------:R-:W0:Y:S01]  /*06c0*/  LDC.64 R12, c[0x0][0x380] ;  /* 0x0000e000ff0c7b82 */ /* 0x000e220000000a00 */
[----:B------:R-:W-:-:S04]  /*06d0*/  LOP3.LUT R2, R2, 0x1, RZ, 0xc0, !PT ;  /* 0x0000000102027812 */ /* 0x000fc800078ec0ff */
[----:B------:R-:W-:-:S03]  /*06e0*/  ISETP.NE.U32.AND P0, PT, R2, 0x1, PT ;  /* 0x000000010200780c */ /* 0x000fc60003f05070 */
[----:B------:R-:W1:Y:S04]  /*06f0*/  LDC.64 R10, c[0x0][0x388] ;  /* 0x0000e200ff0a7b82 */ /* 0x000e680000000a00 */
[CC--:B------:R-:W-:Y:S02]  /*0700*/  @P1 IADD3 R15, PT, PT, R20.reuse, R21.reuse, RZ ;  /* 0x00000015140f1210 */ /* 0x0c0fe40007ffe0ff */
[----:B------:R-:W-:Y:S02]  /*0710*/  @P1 IADD3 R2, P2, PT, R20, R21, RZ ;  /* 0x0000001514021210 */ /* 0x000fe40007f5e0ff */
[----:B------:R-:W2:Y:S02]  /*0720*/  @P1 LDC.64 R4, c[0x0][0x380] ;  /* 0x0000e000ff041b82 */ /* 0x000ea40000000a00 */
[----:B------:R-:W-:-:S06]  /*0730*/  @P1 IADD3.X R14, PT, PT, RZ, RZ, RZ, P2, !PT ;  /* 0x000000ffff0e1210 */ /* 0x000fcc00017fe4ff */
[----:B------:R-:W3:Y:S01]  /*0740*/  LDC.64 R6, c[0x0][0x380] ;  /* 0x0000e000ff067b82 */ /* 0x000ee20000000a00 */
[----:B0-----:R-:W-:-:S04]  /*0750*/  @P1 IMAD.WIDE.U32 R12, R15, 0x4, R12 ;  /* 0x000000040f0c1825 */ /* 0x001fc800078e000c */
[C---:B------:R-:W-:Y:S01]  /*0760*/  @P1 IMAD R15, R21.reuse, R3, R0 ;  /* 0x00000003150f1224 */ /* 0x040fe200078e0200 */
[----:B------:R-:W-:Y:S01]  /*0770*/  @P1 IADD3 R21, PT, PT, R21, 0x2, RZ ;  /* 0x0000000215151810 */ /* 0x000fe20007ffe0ff */
[----:B------:R-:W4:Y:S01]  /*0780*/  @P1 LDG.E R13, desc[UR4][R12.64] ;  /* 0x000000040c0d1981 */ /* 0x000f22000c1e1900 */
[----:B------:R-:W0:Y:S01]  /*0790*/  LDC.64 R8, c[0x0][0x388] ;  /* 0x0000e200ff087b82 */ /* 0x000e220000000a00 */
[----:B-1----:R-:W-:Y:S01]  /*07a0*/  @P1 IMAD.WIDE R10, R15, 0x4, R10 ;  /* 0x000000040f0a1825 */ /* 0x002fe200078e020a */
[----:B------:R-:W-:Y:S02]  /*07b0*/  @!P0 IADD3 R17, PT, PT, R20, R21, RZ ;  /* 0x0000001514118210 */ /* 0x000fe40007ffe0ff */
[----:B--2---:R-:W-:Y:S01]  /*07c0*/  @P1 LEA R4, P2, R2, R4, 0x2 ;  /* 0x0000000402041211 */ /* 0x004fe200078410ff */
[----:B------:R-:W-:-:S03]  /*07d0*/  @!P0 IMAD R21, R21, R3, R0 ;  /* 0x0000000315158224 */ /* 0x000fc600078e0200 */
[----:B------:R-:W-:Y:S01]  /*07e0*/  @P1 LEA.HI.X R5, R2, R5, R14, 0x2, P2 ;  /* 0x0000000502051211 */ /* 0x000fe200010f140e */
[----:B------:R-:W-:Y:S01]  /*07f0*/  @P1 IMAD.WIDE R14, R3, 0x4, R10 ;  /* 0x00000004030e1825 */ /* 0x000fe200078e020a */
[----:B------:R-:W4:Y:S03]  /*0800*/  @P1 LDG.E R2, desc[UR4][R10.64] ;  /* 0x000000040a021981 */ /* 0x000f26000c1e1900 */
[----:B---3--:R-:W-:Y:S01]  /*0810*/  @!P0 IMAD.WIDE.U32 R6, R17, 0x4, R6 ;  /* 0x0000000411068825 */ /* 0x008fe200078e0006 */
[----:B------:R-:W2:Y:S04]  /*0820*/  @P1 LDG.E R5, desc[UR4][R4.64+0x4] ;  /* 0x0000040404051981 */ /* 0x000ea8000c1e1900 */
[----:B------:R-:W2:Y:S01]  /*0830*/  @P1 LDG.E R14, desc[UR4][R14.64] ;  /* 0x000000040e0e1981 */ /* 0x000ea2000c1e1900 */
[----:B0-----:R-:W-:-:S03]  /*0840*/  @!P0 IMAD.WIDE R8, R21, 0x4, R8 ;  /* 0x0000000415088825 */ /* 0x001fc600078e0208 */
[----:B------:R-:W3:Y:S04]  /*0850*/  @!P0 LDG.E R7, desc[UR4][R6.64] ;  /* 0x0000000406078981 */ /* 0x000ee8000c1e1900 */
[----:B------:R-:W3:Y:S01]  /*0860*/  @!P0 LDG.E R8, desc[UR4][R8.64] ;  /* 0x0000000408088981 */ /* 0x000ee2000c1e1900 */
[----:B----4-:R-:W-:-:S04]  /*0870*/  @P1 FFMA R2, R13, R2, R24 ;  /* 0x000000020d021223 */ /* 0x010fc80000000018 */
[----:B--2---:R-:W-:-:S04]  /*0880*/  @P1 FFMA R24, R5, R14, R2 ;  /* 0x0000000e05181223 */ /* 0x004fc80000000002 */
[----:B---3--:R-:W-:-:S07]  /*0890*/  @!P0 FFMA R24, R7, R8, R24 ;  /* 0x0000000807188223 */ /* 0x008fce0000000018 */
.L_x_0:
[----:B------:R-:W0:Y:S01]  /*08a0*/  LDC.64 R4, c[0x0][0x390] ;  /* 0x0000e400ff047b82 */ /* 0x000e220000000a00 */
[----:B------:R-:W-:-:S04]  /*08b0*/  IMAD R3, R19, R3, R0 ;  /* 0x0000000313037224 */ /* 0x000fc800078e0200 */
[----:B0-----:R-:W-:-:S05]  /*08c0*/  IMAD.WIDE R2, R3, 0x4, R4 ;  /* 0x0000000403027825 */ /* 0x001fca00078e0204 */
[----:B------:R-:W-:Y:S01]  /*08d0*/  STG.E desc[UR4][R2.64], R24 ;  /* 0x0000001802007986 */ /* 0x000fe2000c101904 */
[----:B------:R-:W-:Y:S05]  /*08e0*/  EXIT ;  /* 0x000000000000794d */ /* 0x000fea0003800000 */
.L_x_4:
[----:B------:R-:W-:-:S00]  /*08f0*/  BRA `(.L_x_4) ;  /* 0xfffffffc00fc7947 */ /* 0x000fc0000383ffff */
[----:B------:R-:W-:-:S00]  /*0900*/  NOP ;  /* 0x0000000000007918 */ /* 0x000fc00000000000 */
[----:B------:R-:W-:-:S00]  /*0910*/  NOP ;  /* 0x0000000000007918 */ /* 0x000fc00000000000 */
[----:B------:R-:W-:-:S00]  /*0920*/  NOP ;  /* 0x0000000000007918 */ /* 0x000fc00000000000 */
[----:B------:R-:W-:-:S00]  /*0930*/  NOP ;  /* 0x0000000000007918 */ /* 0x000fc00000000000 */
[----:B------:R-:W-:-:S00]  /*0940*/  NOP ;  /* 0x0000000000007918 */ /* 0x000fc00000000000 */
[----:B------:R-:W-:-:S00]  /*0950*/  NOP ;  /* 0x0000000000007918 */ /* 0x000fc00000000000 */
[----:B------:R-:W-:-:S00]  /*0960*/  NOP ;  /* 0x0000000000007918 */ /* 0x000fc00000000000 */
[----:B------:R-:W-:-:S00]  /*0970*/  NOP ;  /* 0x0000000000007918 */ /* 0x000fc00000000000 */
.L_x_5:


//--------------------- .nv.shared.reserved.0     --------------------------
	.section	.nv.shared.reserved.0,"aw",@nobits
	.weak		__nv_reservedSMEM_offset_0_alias
	.size		__nv_reservedSMEM_offset_0_alias, 0, 64
	.other		__nv_reservedSMEM_offset_0_alias,@"STO_CUDA_RESERVED_SHARED STV_DEFAULT"
__nv_reservedSMEM_offset_0_alias:
	.zero		0
	.zero		64


//--------------------- .nv.constant0._Z17matMulNaiveKernelPKfS0_Pfiii --------------------------
	.section	.nv.constant0._Z17matMulNaiveKernelPKfS0_Pfiii,"a",@progbits
	.sectionflags	@""
	.align	4
.nv.constant0._Z17matMulNaiveKernelPKfS0_Pfiii:
	.zero		932


//--------------------- SYMBOLS --------------------------

	.type		.nv.reservedSmem.offset0,@object
	.size		.nv.reservedSmem.offset0,0x4
